//
// Generated by NVIDIA NVVM Compiler
//
// Compiler Build ID: CL-36424714
// Cuda compilation tools, release 13.0, V13.0.88
// Based on NVVM 20.0.0
//

.version 9.0
.target sm_100
.address_size 64

	// .globl	_Z17fft32_warp_kernelPK6float2PS_i
.const .align 8 .b8 fft32_twiddles[128] = {0, 0, 128, 63, 0, 0, 0, 0, 186, 20, 123, 63, 172, 197, 71, 190, 102, 131, 108, 63, 7, 239, 195, 190, 56, 219, 84, 63, 214, 57, 14, 191, 247, 4, 53, 63, 247, 4, 53, 191, 214, 57, 14, 63, 56, 219, 84, 191, 7, 239, 195, 62, 102, 131, 108, 191, 172, 197, 71, 62, 186, 20, 123, 191, 0, 0, 0, 0, 0, 0, 128, 191, 172, 197, 71, 190, 186, 20, 123, 191, 7, 239, 195, 190, 102, 131, 108, 191, 214, 57, 14, 191, 56, 219, 84, 191, 247, 4, 53, 191, 247, 4, 53, 191, 56, 219, 84, 191, 214, 57, 14, 191, 102, 131, 108, 191, 7, 239, 195, 190, 186, 20, 123, 191, 172, 197, 71, 190};

.visible .entry _Z17fft32_warp_kernelPK6float2PS_i(
	.param .u64 .ptr .align 1 _Z17fft32_warp_kernelPK6float2PS_i_param_0,
	.param .u64 .ptr .align 1 _Z17fft32_warp_kernelPK6float2PS_i_param_1,
	.param .u32 _Z17fft32_warp_kernelPK6float2PS_i_param_2
)
{
	.reg .pred 	%p<23>;
	.reg .b32 	%r<83>;
	.reg .b32 	%f<70>;
	.reg .b64 	%rd<23>;

	ld.param.u64 	%rd1, [_Z17fft32_warp_kernelPK6float2PS_i_param_0];
	ld.param.u64 	%rd2, [_Z17fft32_warp_kernelPK6float2PS_i_param_1];
	ld.param.u32 	%r4, [_Z17fft32_warp_kernelPK6float2PS_i_param_2];
	mov.u32 	%r5, %ctaid.x;
	mov.u32 	%r6, %ntid.x;
	mov.u32 	%r1, %tid.x;
	mad.lo.s32 	%r2, %r5, %r6, %r1;
	setp.ge.s32 	%p1, %r2, %r4;
	@%p1 bra 	$L__BB0_3;
	and.b32  	%r3, %r1, 31;
	setp.gt.u32 	%p2, %r3, 15;
	@%p2 bra 	$L__BB0_3;
	cvta.to.global.u64 	%rd3, %rd1;
	brev.b32 	%r7, %r3;
	shl.b32 	%r8, %r2, 5;
	shf.l.wrap.b32 	%r9, %r7, %r2, 5;
	mul.wide.s32 	%rd4, %r9, 8;
	add.s64 	%rd5, %rd3, %rd4;
	ld.global.v2.f32 	{%f1, %f2}, [%rd5];
	add.s32 	%r10, %r3, 16;
	brev.b32 	%r11, %r10;
	shf.l.wrap.b32 	%r12, %r11, %r2, 5;
	mul.wide.s32 	%rd6, %r12, 8;
	add.s64 	%rd7, %rd3, %rd6;
	ld.global.v2.f32 	{%f3, %f4}, [%rd7];
	mov.u64 	%rd8, fft32_twiddles;
	ld.const.v2.f32 	{%f5, %f6}, [fft32_twiddles];
	mov.b32 	%r13, %f1;
	shfl.sync.idx.b32	%r14|%p3, %r13, %r10, 31, -1;
	mov.b32 	%f7, %r14;
	mov.b32 	%r15, %f2;
	shfl.sync.idx.b32	%r16|%p4, %r15, %r10, 31, -1;
	mov.b32 	%f8, %r16;
	mul.f32 	%f9, %f5, %f7;
	mul.f32 	%f10, %f6, %f8;
	sub.f32 	%f11, %f9, %f10;
	mul.f32 	%f12, %f5, %f8;
	fma.rn.f32 	%f13, %f6, %f7, %f12;
	add.f32 	%f14, %f1, %f11;
	add.f32 	%f15, %f2, %f13;
	sub.f32 	%f16, %f1, %f11;
	sub.f32 	%f17, %f2, %f13;
	cvt.rzi.s32.f32 	%r17, %f16;
	shl.b32 	%r18, %r17, 8;
	sub.s32 	%r19, 8223, %r18;
	mov.b32 	%r20, %f14;
	shfl.sync.idx.b32	%r21|%p5, %r20, %r10, %r19, -1;
	cvt.rzi.s32.f32 	%r22, %f17;
	shl.b32 	%r23, %r22, 8;
	sub.s32 	%r24, 8223, %r23;
	mov.b32 	%r25, %f15;
	shfl.sync.idx.b32	%r26|%p6, %r25, %r10, %r24, -1;
	add.s32 	%r27, %r3, 8;
	shl.b32 	%r28, %r1, 6;
	cvt.u64.u32 	%rd9, %r28;
	and.b64  	%rd10, %rd9, 64;
	add.s64 	%rd11, %rd8, %rd10;
	ld.const.v2.f32 	{%f18, %f19}, [%rd11];
	shfl.sync.idx.b32	%r29|%p7, %r20, %r27, 31, -1;
	mov.b32 	%f20, %r29;
	shfl.sync.idx.b32	%r30|%p8, %r25, %r27, 31, -1;
	mov.b32 	%f21, %r30;
	mul.f32 	%f22, %f18, %f20;
	mul.f32 	%f23, %f19, %f21;
	sub.f32 	%f24, %f22, %f23;
	mul.f32 	%f25, %f18, %f21;
	fma.rn.f32 	%f26, %f19, %f20, %f25;
	add.f32 	%f27, %f14, %f24;
	add.f32 	%f28, %f15, %f26;
	sub.f32 	%f29, %f14, %f24;
	sub.f32 	%f30, %f15, %f26;
	cvt.rzi.s32.f32 	%r31, %f29;
	shl.b32 	%r32, %r31, 8;
	sub.s32 	%r33, 8223, %r32;
	mov.b32 	%r34, %f27;
	shfl.sync.idx.b32	%r35|%p9, %r34, %r27, %r33, -1;
	cvt.rzi.s32.f32 	%r36, %f30;
	shl.b32 	%r37, %r36, 8;
	sub.s32 	%r38, 8223, %r37;
	mov.b32 	%r39, %f28;
	shfl.sync.idx.b32	%r40|%p10, %r39, %r27, %r38, -1;
	add.s32 	%r41, %r3, 4;
	shl.b32 	%r42, %r1, 5;
	cvt.u64.u32 	%rd12, %r42;
	and.b64  	%rd13, %rd12, 96;
	add.s64 	%rd14, %rd8, %rd13;
	ld.const.v2.f32 	{%f31, %f32}, [%rd14];
	shfl.sync.idx.b32	%r43|%p11, %r34, %r41, 31, -1;
	mov.b32 	%f33, %r43;
	shfl.sync.idx.b32	%r44|%p12, %r39, %r41, 31, -1;
	mov.b32 	%f34, %r44;
	mul.f32 	%f35, %f31, %f33;
	mul.f32 	%f36, %f32, %f34;
	sub.f32 	%f37, %f35, %f36;
	mul.f32 	%f38, %f31, %f34;
	fma.rn.f32 	%f39, %f32, %f33, %f38;
	add.f32 	%f40, %f27, %f37;
	add.f32 	%f41, %f28, %f39;
	sub.f32 	%f42, %f27, %f37;
	sub.f32 	%f43, %f28, %f39;
	cvt.rzi.s32.f32 	%r45, %f42;
	shl.b32 	%r46, %r45, 8;
	sub.s32 	%r47, 8223, %r46;
	mov.b32 	%r48, %f40;
	shfl.sync.idx.b32	%r49|%p13, %r48, %r41, %r47, -1;
	cvt.rzi.s32.f32 	%r50, %f43;
	shl.b32 	%r51, %r50, 8;
	sub.s32 	%r52, 8223, %r51;
	mov.b32 	%r53, %f41;
	shfl.sync.idx.b32	%r54|%p14, %r53, %r41, %r52, -1;
	add.s32 	%r55, %r3, 2;
	shl.b32 	%r56, %r1, 4;
	cvt.u64.u32 	%rd15, %r56;
	and.b64  	%rd16, %rd15, 112;
	add.s64 	%rd17, %rd8, %rd16;
	ld.const.v2.f32 	{%f44, %f45}, [%rd17];
	shfl.sync.idx.b32	%r57|%p15, %r48, %r55, 31, -1;
	mov.b32 	%f46, %r57;
	shfl.sync.idx.b32	%r58|%p16, %r53, %r55, 31, -1;
	mov.b32 	%f47, %r58;
	mul.f32 	%f48, %f44, %f46;
	mul.f32 	%f49, %f45, %f47;
	sub.f32 	%f50, %f48, %f49;
	mul.f32 	%f51, %f44, %f47;
	fma.rn.f32 	%f52, %f45, %f46, %f51;
	add.f32 	%f53, %f40, %f50;
	add.f32 	%f54, %f41, %f52;
	sub.f32 	%f55, %f40, %f50;
	sub.f32 	%f56, %f41, %f52;
	cvt.rzi.s32.f32 	%r59, %f55;
	shl.b32 	%r60, %r59, 8;
	sub.s32 	%r61, 8223, %r60;
	mov.b32 	%r62, %f53;
	shfl.sync.idx.b32	%r63|%p17, %r62, %r55, %r61, -1;
	cvt.rzi.s32.f32 	%r64, %f56;
	shl.b32 	%r65, %r64, 8;
	sub.s32 	%r66, 8223, %r65;
	mov.b32 	%r67, %f54;
	shfl.sync.idx.b32	%r68|%p18, %r67, %r55, %r66, -1;
	add.s32 	%r69, %r3, 1;
	mul.wide.u32 	%rd18, %r3, 8;
	add.s64 	%rd19, %rd8, %rd18;
	ld.const.v2.f32 	{%f57, %f58}, [%rd19];
	shfl.sync.idx.b32	%r70|%p19, %r62, %r69, 31, -1;
	mov.b32 	%f59, %r70;
	shfl.sync.idx.b32	%r71|%p20, %r67, %r69, 31, -1;
	mov.b32 	%f60, %r71;
	mul.f32 	%f61, %f57, %f59;
	mul.f32 	%f62, %f58, %f60;
	sub.f32 	%f63, %f61, %f62;
	mul.f32 	%f64, %f57, %f60;
	fma.rn.f32 	%f65, %f58, %f59, %f64;
	add.f32 	%f66, %f53, %f63;
	add.f32 	%f67, %f54, %f65;
	sub.f32 	%f68, %f53, %f63;
	sub.f32 	%f69, %f54, %f65;
	cvt.rzi.s32.f32 	%r72, %f68;
	shl.b32 	%r73, %r72, 8;
	sub.s32 	%r74, 8223, %r73;
	mov.b32 	%r75, %f66;
	shfl.sync.idx.b32	%r76|%p21, %r75, %r69, %r74, -1;
	cvt.rzi.s32.f32 	%r77, %f69;
	shl.b32 	%r78, %r77, 8;
	sub.s32 	%r79, 8223, %r78;
	mov.b32 	%r80, %f67;
	shfl.sync.idx.b32	%r81|%p22, %r80, %r69, %r79, -1;
	or.b32  	%r82, %r8, %r3;
	cvta.to.global.u64 	%rd20, %rd2;
	mul.wide.s32 	%rd21, %r82, 8;
	add.s64 	%rd22, %rd20, %rd21;
	st.global.v2.f32 	[%rd22], {%f66, %f67};
	st.global.v2.f32 	[%rd22+128], {%f3, %f4};
$L__BB0_3:
	ret;

}


// ===== COMPILED SASS (sm_100) =====

	.target	sm_100

	.elftype	@"ET_EXEC"


//--------------------- .note.nv.tkinfo           --------------------------
	.section	.note.nv.tkinfo,"",@"SHT_NOTE"
	.sectionflags	@"SHF_NOTE_NV_TKINFO"
	.tkinfo
        /*0018*/ 	.word	0x00000002
        /*0030*/ 	.string	""
        /*0030*/ 	.string	"ptxas"
        /*0030*/ 	.string	"Cuda compilation tools, release 13.0, V13.0.88"
        /*0030*/ 	.string	"Build cuda_13.0.r13.0/compiler.36424714_0"
        /*0030*/ 	.string	"-arch sm_100 -m 64 "



//--------------------- .note.nv.cuinfo           --------------------------
	.section	.note.nv.cuinfo,"",@"SHT_NOTE"
	.sectionflags	@"SHF_NOTE_NV_CUINFO"
        /*0018*/ 	.short	0x0002
        /*001a*/ 	.short	0x0064
        /*001c*/ 	.short	0x0082
	.zero		2


//--------------------- .nv.info                  --------------------------
	.section	.nv.info,"",@"SHT_CUDA_INFO"
	.align	4


	//----- nvinfo : EIATTR_REGCOUNT
	.align		4
        /*0000*/ 	.byte	0x04, 0x2f
        /*0002*/ 	.short	(.L_2 - .L_1)
	.align		4
.L_1:
        /*0004*/ 	.word	index@(_Z17fft32_warp_kernelPK6float2PS_i)
        /*0008*/ 	.word	0x00000014


	//----- nvinfo : EIATTR_FRAME_SIZE
	.align		4
.L_2:
        /*000c*/ 	.byte	0x04, 0x11
        /*000e*/ 	.short	(.L_4 - .L_3)
	.align		4
.L_3:
        /*0010*/ 	.word	index@(_Z17fft32_warp_kernelPK6float2PS_i)
        /*0014*/ 	.word	0x00000000


	//----- nvinfo : EIATTR_MIN_STACK_SIZE
	.align		4
.L_4:
        /*0018*/ 	.byte	0x04, 0x12
        /*001a*/ 	.short	(.L_6 - .L_5)
	.align		4
.L_5:
        /*001c*/ 	.word	index@(_Z17fft32_warp_kernelPK6float2PS_i)
        /*0020*/ 	.word	0x00000000
.L_6:


//--------------------- .nv.compat                --------------------------
	.section	.nv.compat,"",@"SHT_CUDA_COMPAT_INFO"
	.align	4
        /*0000*/ 	.byte	0x02, 0x09, 0x00, 0x00, 0x02, 0x02, 0x01, 0x00, 0x02, 0x05, 0x05, 0x00, 0x03, 0x07, 0x01, 0x01
        /*0010*/ 	.byte	0x02, 0x03, 0x00, 0x00, 0x02, 0x06, 0x01, 0x00, 0x04, 0x0b, 0x08, 0x00, 0x09, 0x00, 0x00, 0x00
        /*0020*/ 	.byte	0x00, 0x00, 0x00, 0x00


//--------------------- .nv.info._Z17fft32_warp_kernelPK6float2PS_i --------------------------
	.section	.nv.info._Z17fft32_warp_kernelPK6float2PS_i,"",@"SHT_CUDA_INFO"
	.sectionflags	@""
	.align	4


	//----- nvinfo : EIATTR_CUDA_API_VERSION
	.align		4
        /*0000*/ 	.byte	0x04, 0x37
        /*0002*/ 	.short	(.L_8 - .L_7)
.L_7:
        /*0004*/ 	.word	0x00000082


	//----- nvinfo : EIATTR_KPARAM_INFO
	.align		4
.L_8:
        /*0008*/ 	.byte	0x04, 0x17
        /*000a*/ 	.short	(.L_10 - .L_9)
.L_9:
        /*000c*/ 	.word	0x00000000
        /*0010*/ 	.short	0x0002
        /*0012*/ 	.short	0x0010
        /*0014*/ 	.byte	0x00, 0xf0, 0x11, 0x00


	//----- nvinfo : EIATTR_KPARAM_INFO
	.align		4
.L_10:
        /*0018*/ 	.byte	0x04, 0x17
        /*001a*/ 	.short	(.L_12 - .L_11)
.L_11:
        /*001c*/ 	.word	0x00000000
        /*0020*/ 	.short	0x0001
        /*0022*/ 	.short	0x0008
        /*0024*/ 	.byte	0x00, 0xf5, 0x21, 0x00


	//----- nvinfo : EIATTR_KPARAM_INFO
	.align		4
.L_12:
        /*0028*/ 	.byte	0x04, 0x17
        /*002a*/ 	.short	(.L_14 - .L_13)
.L_13:
        /*002c*/ 	.word	0x00000000
        /*0030*/ 	.short	0x0000
        /*0032*/ 	.short	0x0000
        /*0034*/ 	.byte	0x00, 0xf5, 0x21, 0x00


	//----- nvinfo : EIATTR_SPARSE_MMA_MASK
	.align		4
.L_14:
        /*0038*/ 	.byte	0x03, 0x50
        /*003a*/ 	.short	0x0000


	//----- nvinfo : EIATTR_MAXREG_COUNT
	.align		4
        /*003c*/ 	.byte	0x03, 0x1b
        /*003e*/ 	.short	0x00ff


	//----- nvinfo : EIATTR_MERCURY_ISA_VERSION
	.align		4
        /*0040*/ 	.byte	0x03, 0x5f
        /*0042*/ 	.short	0x0101


	//----- nvinfo : EIATTR_COOP_GROUP_MASK_REGIDS
	.align		4
        /*0044*/ 	.byte	0x04, 0x29
        /*0046*/ 	.short	(.L_16 - .L_15)


	//   ....[0]....
.L_15:
        /*0048*/ 	.word	0xffffffff


	//   ....[1]....
        /*004c*/ 	.word	0xffffffff


	//   ....[2]....
        /*0050*/ 	.word	0xffffffff


	//   ....[3]....
        /*0054*/ 	.word	0xffffffff


	//   ....[4]....
        /*0058*/ 	.word	0xffffffff


	//   ....[5]....
        /*005c*/ 	.word	0xffffffff


	//   ....[6]....
        /*0060*/ 	.word	0xffffffff


	//   ....[7]....
        /*0064*/ 	.word	0xffffffff


	//   ....[8]....
        /*0068*/ 	.word	0xffffffff


	//   ....[9]....
        /*006c*/ 	.word	0xffffffff


	//----- nvinfo : EIATTR_COOP_GROUP_INSTR_OFFSETS
	.align		4
.L_16:
        /*0070*/ 	.byte	0x04, 0x28
        /*0072*/ 	.short	(.L_18 - .L_17)


	//   ....[0]....
.L_17:
        /*0074*/ 	.word	0x000001b0


	//   ....[1]....
        /*0078*/ 	.word	0x000001c0


	//   ....[2]....
        /*007c*/ 	.word	0x00000260


	//   ....[3]....
        /*0080*/ 	.word	0x00000280


	//   ....[4]....
        /*0084*/ 	.word	0x00000320


	//   ....[5]....
        /*0088*/ 	.word	0x00000330


	//   ....[6]....
        /*008c*/ 	.word	0x000003c0


	//   ....[7]....
        /*0090*/ 	.word	0x000003e0


	//   ....[8]....
        /*0094*/ 	.word	0x00000480


	//   ....[9]....
        /*0098*/ 	.word	0x00000490


	//----- nvinfo : EIATTR_VRC_CTA_INIT_COUNT
	.align		4
.L_18:
        /*009c*/ 	.byte	0x02, 0x4a
	.zero		1
	.zero		1


	//----- nvinfo : EIATTR_EXIT_INSTR_OFFSETS
	.align		4
        /*00a0*/ 	.byte	0x04, 0x1c
        /*00a2*/ 	.short	(.L_20 - .L_19)


	//   ....[0]....
.L_19:
        /*00a4*/ 	.word	0x00000070


	//   ....[1]....
        /*00a8*/ 	.word	0x000000a0


	//   ....[2]....
        /*00ac*/ 	.word	0x00000530


	//----- nvinfo : EIATTR_CBANK_PARAM_SIZE
	.align		4
.L_20:
        /*00b0*/ 	.byte	0x03, 0x19
        /*00b2*/ 	.short	0x0014


	//----- nvinfo : EIATTR_PARAM_CBANK
	.align		4
        /*00b4*/ 	.byte	0x04, 0x0a
        /*00b6*/ 	.short	(.L_22 - .L_21)
	.align		4
.L_21:
        /*00b8*/ 	.word	index@(.nv.constant0._Z17fft32_warp_kernelPK6float2PS_i)
        /*00bc*/ 	.short	0x0380
        /*00be*/ 	.short	0x0014


	//----- nvinfo : EIATTR_SW_WAR
	.align		4
.L_22:
        /*00c0*/ 	.byte	0x04, 0x36
        /*00c2*/ 	.short	(.L_24 - .L_23)
.L_23:
        /*00c4*/ 	.word	0x00000008
.L_24:


//--------------------- .nv.callgraph             --------------------------
	.section	.nv.callgraph,"",@"SHT_CUDA_CALLGRAPH"
	.align	4
	.sectionentsize	8
	.align		4
        /*0000*/ 	.word	0x00000000
	.align		4
        /*0004*/ 	.word	0xffffffff
	.align		4
        /*0008*/ 	.word	0x00000000
	.align		4
        /*000c*/ 	.word	0xfffffffe
	.align		4
        /*0010*/ 	.word	0x00000000
	.align		4
        /*0014*/ 	.word	0xfffffffd
	.align		4
        /*0018*/ 	.word	0x00000000
	.align		4
        /*001c*/ 	.word	0xfffffffc


//--------------------- .nv.constant3             --------------------------
	.section	.nv.constant3,"a",@progbits
	.align	8
.nv.constant3:
	.type		fft32_twiddles,@object
	.size		fft32_twiddles,(.L_0 - fft32_twiddles)
fft32_twiddles:
        /*0000*/ 	.byte	0x00, 0x00, 0x80, 0x3f, 0x00, 0x00, 0x00, 0x00, 0xba, 0x14, 0x7b, 0x3f, 0xac, 0xc5, 0x47, 0xbe
        /*0010*/ 	.byte	0x66, 0x83, 0x6c, 0x3f, 0x07, 0xef, 0xc3, 0xbe, 0x38, 0xdb, 0x54, 0x3f, 0xd6, 0x39, 0x0e, 0xbf
        /*0020*/ 	.byte	0xf7, 0x04, 0x35, 0x3f, 0xf7, 0x04, 0x35, 0xbf, 0xd6, 0x39, 0x0e, 0x3f, 0x38, 0xdb, 0x54, 0xbf
        /*0030*/ 	.byte	0x07, 0xef, 0xc3, 0x3e, 0x66, 0x83, 0x6c, 0xbf, 0xac, 0xc5, 0x47, 0x3e, 0xba, 0x14, 0x7b, 0xbf
        /*0040*/ 	.byte	0x00, 0x00, 0x00, 0x00, 0x00, 0x00, 0x80, 0xbf, 0xac, 0xc5, 0x47, 0xbe, 0xba, 0x14, 0x7b, 0xbf
        /*0050*/ 	.byte	0x07, 0xef, 0xc3, 0xbe, 0x66, 0x83, 0x6c, 0xbf, 0xd6, 0x39, 0x0e, 0xbf, 0x38, 0xdb, 0x54, 0xbf
        /*0060*/ 	.byte	0xf7, 0x04, 0x35, 0xbf, 0xf7, 0x04, 0x35, 0xbf, 0x38, 0xdb, 0x54, 0xbf, 0xd6, 0x39, 0x0e, 0xbf
        /*0070*/ 	.byte	0x66, 0x83, 0x6c, 0xbf, 0x07, 0xef, 0xc3, 0xbe, 0xba, 0x14, 0x7b, 0xbf, 0xac, 0xc5, 0x47, 0xbe
.L_0:


//--------------------- .text._Z17fft32_warp_kernelPK6float2PS_i --------------------------
	.section	.text._Z17fft32_warp_kernelPK6float2PS_i,"ax",@progbits
	.align	128
        .global         _Z17fft32_warp_kernelPK6float2PS_i
        .type           _Z17fft32_warp_kernelPK6float2PS_i,@function
        .size           _Z17fft32_warp_kernelPK6float2PS_i,(.L_x_1 - _Z17fft32_warp_kernelPK6float2PS_i)
        .other          _Z17fft32_warp_kernelPK6float2PS_i,@"STO_CUDA_ENTRY STV_DEFAULT"
_Z17fft32_warp_kernelPK6float2PS_i:
.text._Z17fft32_warp_kernelPK6float2PS_i:
[----:B------:R-:W-:Y:S01]  /*0000*/  LDC R1, c[0x0][0x37c] ;  /* 0x0000df00ff017b82 */ /* 0x000fe20000000800 */
[----:B------:R-:W0:Y:S07]  /*0010*/  S2R R2, SR_TID.X ;  /* 0x0000000000027919 */ /* 0x000e2e0000002100 */
[----:B------:R-:W0:Y:S01]  /*0020*/  S2UR UR4, SR_CTAID.X ;  /* 0x00000000000479c3 */ /* 0x000e220000002500 */
[----:B------:R-:W1:Y:S07]  /*0030*/  LDCU UR5, c[0x0][0x390] ;  /* 0x00007200ff0577ac */ /* 0x000e6e0008000800 */
[----:B------:R-:W0:Y:S02]  /*0040*/  LDC R3, c[0x0][0x360] ;  /* 0x0000d800ff037b82 */ /* 0x000e240000000800 */
[----:B0-----:R-:W-:-:S05]  /*0050*/  IMAD R0, R3, UR4, R2 ;  /* 0x0000000403007c24 */ /* 0x001fca000f8e0202 */
[----:B-1----:R-:W-:-:S13]  /*0060*/  ISETP.GE.AND P0, PT, R0, UR5, PT ;  /* 0x0000000500007c0c */ /* 0x002fda000bf06270 */
[----:B------:R-:W-:Y:S05]  /*0070*/  @P0 EXIT ;  /* 0x000000000000094d */ /* 0x000fea0003800000 */
[----:B------:R-:W-:-:S04]  /*0080*/  LOP3.LUT R3, R2, 0x1f, RZ, 0xc0, !PT ;  /* 0x0000001f02037812 */ /* 0x000fc800078ec0ff */
[----:B------:R-:W-:-:S13]  /*0090*/  ISETP.GT.U32.AND P0, PT, R3, 0xf, PT ;  /* 0x0000000f0300780c */ /* 0x000fda0003f04070 */
[----:B------:R-:W-:Y:S05]  /*00a0*/  @P0 EXIT ;  /* 0x000000000000094d */ /* 0x000fea0003800000 */
[----:B------:R-:W0:Y:S01]  /*00b0*/  LDC.64 R4, c[0x0][0x380] ;  /* 0x0000e000ff047b82 */ /* 0x000e220000000a00 */
[----:B------:R-:W1:Y:S01]  /*00c0*/  BREV R7, R3 ;  /* 0x0000000300077301 */ /* 0x000e620000000000 */
[----:B------:R-:W2:Y:S01]  /*00d0*/  LDCU.64 UR4, c[0x0][0x358] ;  /* 0x00006b00ff0477ac */ /* 0x000ea20008000a00 */
[----:B------:R-:W-:Y:S02]  /*00e0*/  IADD3 R10, PT, PT, R3, 0x10, RZ ;  /* 0x00000010030a7810 */ /* 0x000fe40007ffe0ff */
[----:B------:R-:W-:Y:S01]  /*00f0*/  SHF.L.U32 R8, R2, 0x6, RZ ;  /* 0x0000000602087819 */ /* 0x000fe200000006ff */
[----:B------:R-:W3:Y:S01]  /*0100*/  LDCU.64 UR6, c[0x3][URZ] ;  /* 0x00c00000ff0677ac */ /* 0x000ee20008000a00 */
[----:B-1----:R-:W-:-:S05]  /*0110*/  SHF.L.W.U32.HI R7, R7, 0x5, R0 ;  /* 0x0000000507077819 */ /* 0x002fca0000010e00 */
[----:B0-----:R-:W-:-:S06]  /*0120*/  IMAD.WIDE R6, R7, 0x8, R4 ;  /* 0x0000000807067825 */ /* 0x001fcc00078e0204 */
[----:B--2---:R-:W2:Y:S01]  /*0130*/  LDG.E.64 R6, desc[UR4][R6.64] ;  /* 0x0000000406067981 */ /* 0x004ea2000c1e1b00 */
[----:B------:R-:W0:Y:S02]  /*0140*/  BREV R9, R10 ;  /* 0x0000000a00097301 */ /* 0x000e240000000000 */
[----:B0-----:R-:W-:-:S05]  /*0150*/  SHF.L.W.U32.HI R9, R9, 0x5, R0 ;  /* 0x0000000509097819 */ /* 0x001fca0000010e00 */
[----:B------:R-:W-:-:S06]  /*0160*/  IMAD.WIDE R4, R9, 0x8, R4 ;  /* 0x0000000809047825 */ /* 0x000fcc00078e0204 */
[----:B------:R-:W4:Y:S01]  /*0170*/  LDG.E.64 R4, desc[UR4][R4.64] ;  /* 0x0000000404047981 */ /* 0x000f22000c1e1b00 */
[----:B------:R-:W-:Y:S02]  /*0180*/  LOP3.LUT R17, R8, 0x40, RZ, 0xc0, !PT ;  /* 0x0000004008117812 */ /* 0x000fe400078ec0ff */
[----:B------:R-:W-:Y:S02]  /*0190*/  IADD3 R15, PT, PT, R3, 0x4, RZ ;  /* 0x00000004030f7810 */ /* 0x000fe40007ffe0ff */
[----:B------:R-:W0:Y:S01]  /*01a0*/  LDC.64 R8, c[0x3][R17] ;  /* 0x00c0000011087b82 */ /* 0x000e220000000a00 */
[----:B--2---:R-:W3:Y:S04]  /*01b0*/  SHFL.IDX PT, R12, R7, R10, 0x1f ;  /* 0x00001f0a070c7589 */ /* 0x004ee800000e0000 */
[----:B------:R-:W1:Y:S01]  /*01c0*/  SHFL.IDX PT, R11, R6, R10, 0x1f ;  /* 0x00001f0a060b7589 */ /* 0x000e6200000e0000 */
[C---:B---3--:R-:W-:Y:S01]  /*01d0*/  FMUL R14, R12.reuse, UR6 ;  /* 0x000000060c0e7c20 */ /* 0x048fe20008400000 */
[----:B------:R-:W-:-:S03]  /*01e0*/  FMUL R12, R12, UR7 ;  /* 0x000000070c0c7c20 */ /* 0x000fc60008400000 */
[C---:B-1----:R-:W-:Y:S01]  /*01f0*/  FFMA R14, R11.reuse, UR7, R14 ;  /* 0x000000070b0e7c23 */ /* 0x042fe2000800000e */
[----:B------:R-:W-:Y:S01]  /*0200*/  FFMA R11, R11, UR6, -R12 ;  /* 0x000000060b0b7c23 */ /* 0x000fe2000800080c */
[----:B------:R-:W-:Y:S02]  /*0210*/  IADD3 R12, PT, PT, R3, 0x8, RZ ;  /* 0x00000008030c7810 */ /* 0x000fe40007ffe0ff */
[----:B------:R-:W-:Y:S01]  /*0220*/  FADD R14, R7, R14 ;  /* 0x0000000e070e7221 */ /* 0x000fe20000000000 */
[----:B------:R-:W-:Y:S01]  /*0230*/  FADD R11, R6, R11 ;  /* 0x0000000b060b7221 */ /* 0x000fe20000000000 */
[C---:B------:R-:W-:Y:S02]  /*0240*/  SHF.L.U32 R6, R2.reuse, 0x5, RZ ;  /* 0x0000000502067819 */ /* 0x040fe400000006ff */
[----:B------:R-:W-:Y:S01]  /*0250*/  SHF.L.U32 R2, R2, 0x4, RZ ;  /* 0x0000000402027819 */ /* 0x000fe200000006ff */
[----:B------:R-:W0:Y:S01]  /*0260*/  SHFL.IDX PT, R13, R14, R12, 0x1f ;  /* 0x00001f0c0e0d7589 */ /* 0x000e2200000e0000 */
[----:B------:R-:W-:-:S03]  /*0270*/  LOP3.LUT R6, R6, 0x60, RZ, 0xc0, !PT ;  /* 0x0000006006067812 */ /* 0x000fc600078ec0ff */
[----:B------:R-:W1:Y:S03]  /*0280*/  SHFL.IDX PT, R10, R11, R12, 0x1f ;  /* 0x00001f0c0b0a7589 */ /* 0x000e6600000e0000 */
[----:B------:R-:W2:Y:S01]  /*0290*/  LDC.64 R6, c[0x3][R6] ;  /* 0x00c0000006067b82 */ /* 0x000ea20000000a00 */
[-C--:B0-----:R-:W-:Y:S01]  /*02a0*/  FMUL R16, R8, R13.reuse ;  /* 0x0000000d08107220 */ /* 0x081fe20000400000 */
[----:B------:R-:W-:-:S03]  /*02b0*/  FMUL R13, R9, R13 ;  /* 0x0000000d090d7220 */ /* 0x000fc60000400000 */
[-C--:B-1----:R-:W-:Y:S01]  /*02c0*/  FFMA R9, R9, R10.reuse, R16 ;  /* 0x0000000a09097223 */ /* 0x082fe20000000010 */
[----:B------:R-:W-:Y:S01]  /*02d0*/  FFMA R8, R8, R10, -R13 ;  /* 0x0000000a08087223 */ /* 0x000fe2000000080d */
[----:B------:R-:W-:Y:S02]  /*02e0*/  LOP3.LUT R16, R2, 0x70, RZ, 0xc0, !PT ;  /* 0x0000007002107812 */ /* 0x000fe400078ec0ff */
[----:B------:R-:W-:Y:S01]  /*02f0*/  FADD R13, R14, R9 ;  /* 0x000000090e0d7221 */ /* 0x000fe20000000000 */
[----:B------:R-:W-:Y:S02]  /*0300*/  FADD R10, R11, R8 ;  /* 0x000000080b0a7221 */ /* 0x000fe40000000000 */
[----:B------:R-:W0:Y:S02]  /*0310*/  LDC.64 R8, c[0x3][R16] ;  /* 0x00c0000010087b82 */ /* 0x000e240000000a00 */
[----:B------:R-:W2:Y:S04]  /*0320*/  SHFL.IDX PT, R12, R13, R15, 0x1f ;  /* 0x00001f0f0d0c7589 */ /* 0x000ea800000e0000 */
[----:B------:R-:W1:Y:S01]  /*0330*/  SHFL.IDX PT, R11, R10, R15, 0x1f ;  /* 0x00001f0f0a0b7589 */ /* 0x000e6200000e0000 */
[-C--:B--2---:R-:W-:Y:S01]  /*0340*/  FMUL R2, R6, R12.reuse ;  /* 0x0000000c06027220 */ /* 0x084fe20000400000 */
[----:B------:R-:W-:-:S03]  /*0350*/  FMUL R17, R7, R12 ;  /* 0x0000000c07117220 */ /* 0x000fc60000400000 */
[-C--:B-1----:R-:W-:Y:S01]  /*0360*/  FFMA R2, R7, R11.reuse, R2 ;  /* 0x0000000b07027223 */ /* 0x082fe20000000002 */
[----:B------:R-:W-:Y:S01]  /*0370*/  FFMA R17, R6, R11, -R17 ;  /* 0x0000000b06117223 */ /* 0x000fe20000000811 */
[----:B------:R-:W-:Y:S02]  /*0380*/  IADD3 R11, PT, PT, R3, 0x2, RZ ;  /* 0x00000002030b7810 */ /* 0x000fe40007ffe0ff */
[----:B------:R-:W-:Y:S01]  /*0390*/  FADD R2, R13, R2 ;  /* 0x000000020d027221 */ /* 0x000fe20000000000 */
[----:B------:R-:W-:Y:S01]  /*03a0*/  FADD R17, R10, R17 ;  /* 0x000000110a117221 */ /* 0x000fe20000000000 */
[----:B------:R-:W-:-:S03]  /*03b0*/  SHF.L.U32 R6, R3, 0x3, RZ ;  /* 0x0000000303067819 */ /* 0x000fc600000006ff */
[----:B------:R-:W0:Y:S03]  /*03c0*/  SHFL.IDX PT, R12, R2, R11, 0x1f ;  /* 0x00001f0b020c7589 */ /* 0x000e2600000e0000 */
[----:B------:R-:W1:Y:S01]  /*03d0*/  LDC.64 R6, c[0x3][R6] ;  /* 0x00c0000006067b82 */ /* 0x000e620000000a00 */
[----:B------:R-:W2:Y:S01]  /*03e0*/  SHFL.IDX PT, R10, R17, R11, 0x1f ;  /* 0x00001f0b110a7589 */ /* 0x000ea200000e0000 */
[-C--:B0-----:R-:W-:Y:S01]  /*03f0*/  FMUL R14, R8, R12.reuse ;  /* 0x0000000c080e7220 */ /* 0x081fe20000400000 */
[----:B------:R-:W-:-:S03]  /*0400*/  FMUL R13, R9, R12 ;  /* 0x0000000c090d7220 */ /* 0x000fc60000400000 */
[-C--:B--2---:R-:W-:Y:S01]  /*0410*/  FFMA R9, R9, R10.reuse, R14 ;  /* 0x0000000a09097223 */ /* 0x084fe2000000000e */
[----:B------:R-:W-:Y:S01]  /*0420*/  FFMA R8, R8, R10, -R13 ;  /* 0x0000000a08087223 */ /* 0x000fe2000000080d */
[----:B------:R-:W-:Y:S02]  /*0430*/  IADD3 R13, PT, PT, R3, 0x1, RZ ;  /* 0x00000001030d7810 */ /* 0x000fe40007ffe0ff */
[----:B------:R-:W-:Y:S01]  /*0440*/  FADD R12, R2, R9 ;  /* 0x00000009020c7221 */ /* 0x000fe20000000000 */
[----:B------:R-:W-:Y:S01]  /*0450*/  FADD R10, R17, R8 ;  /* 0x00000008110a7221 */ /* 0x000fe20000000000 */
[----:B------:R-:W-:Y:S01]  /*0460*/  LEA R3, R0, R3, 0x5 ;  /* 0x0000000300037211 */ /* 0x000fe200078e28ff */
[----:B------:R-:W0:Y:S02]  /*0470*/  LDC.64 R8, c[0x0][0x388] ;  /* 0x0000e200ff087b82 */ /* 0x000e240000000a00 */
[----:B------:R-:W1:Y:S04]  /*0480*/  SHFL.IDX PT, R14, R12, R13, 0x1f ;  /* 0x00001f0d0c0e7589 */ /* 0x000e6800000e0000 */
[----:B------:R-:W2:Y:S01]  /*0490*/  SHFL.IDX PT, R2, R10, R13, 0x1f ;  /* 0x00001f0d0a027589 */ /* 0x000ea200000e0000 */
[-C--:B-1----:R-:W-:Y:S01]  /*04a0*/  FMUL R11, R7, R14.reuse ;  /* 0x0000000e070b7220 */ /* 0x082fe20000400000 */
[----:B------:R-:W-:-:S03]  /*04b0*/  FMUL R14, R6, R14 ;  /* 0x0000000e060e7220 */ /* 0x000fc60000400000 */
[-C--:B--2---:R-:W-:Y:S01]  /*04c0*/  FFMA R11, R6, R2.reuse, -R11 ;  /* 0x00000002060b7223 */ /* 0x084fe2000000080b */
[----:B------:R-:W-:Y:S01]  /*04d0*/  FFMA R7, R7, R2, R14 ;  /* 0x0000000207077223 */ /* 0x000fe2000000000e */
[----:B0-----:R-:W-:-:S04]  /*04e0*/  IMAD.WIDE R2, R3, 0x8, R8 ;  /* 0x0000000803027825 */ /* 0x001fc800078e0208 */
[----:B------:R-:W-:Y:S01]  /*04f0*/  FADD R8, R10, R11 ;  /* 0x0000000b0a087221 */ /* 0x000fe20000000000 */
[----:B------:R-:W-:Y:S01]  /*0500*/  FADD R9, R12, R7 ;  /* 0x000000070c097221 */ /* 0x000fe20000000000 */
[----:B----4-:R-:W-:Y:S04]  /*0510*/  STG.E.64 desc[UR4][R2.64+0x80], R4 ;  /* 0x0000800402007986 */ /* 0x010fe8000c101b04 */
[----:B------:R-:W-:Y:S01]  /*0520*/  STG.E.64 desc[UR4][R2.64], R8 ;  /* 0x0000000802007986 */ /* 0x000fe2000c101b04 */
[----:B------:R-:W-:Y:S05]  /*0530*/  EXIT ;  /* 0x000000000000794d */ /* 0x000fea0003800000 */
.L_x_0:
[----:B------:R-:W-:-:S00]  /*0540*/  BRA `(.L_x_0) ;  /* 0xfffffffc00fc7947 */ /* 0x000fc0000383ffff */
[----:B------:R-:W-:-:S00]  /*0550*/  NOP ;  /* 0x0000000000007918 */ /* 0x000fc00000000000 */
        /* <DEDUP_REMOVED lines=10> */
.L_x_1:


//--------------------- .nv.shared.reserved.0     --------------------------
	.section	.nv.shared.reserved.0,"aw",@nobits
	.weak		__nv_reservedSMEM_offset_0_alias
	.size		__nv_reservedSMEM_offset_0_alias, 0, 64
	.other		__nv_reservedSMEM_offset_0_alias,@"STO_CUDA_RESERVED_SHARED STV_DEFAULT"
__nv_reservedSMEM_offset_0_alias:
	.zero		0
	.zero		64


//--------------------- .nv.constant0._Z17fft32_warp_kernelPK6float2PS_i --------------------------
	.section	.nv.constant0._Z17fft32_warp_kernelPK6float2PS_i,"a",@progbits
	.sectionflags	@""
	.align	4
.nv.constant0._Z17fft32_warp_kernelPK6float2PS_i:
	.zero		916


//--------------------- SYMBOLS --------------------------

	.type		.nv.reservedSmem.offset0,@object
	.size		.nv.reservedSmem.offset0,0x4
